	.headerflags	@"EF_CUDA_TEXMODE_UNIFIED EF_CUDA_64BIT_ADDRESS EF_CUDA_ACCELERATORS EF_CUDA_SM90 EF_CUDA_VIRTUAL_SM(EF_CUDA_SM90)"
	.elftype	@"ET_EXEC"


//--------------------- .nv.info                  --------------------------
	.section	.nv.info,"",@"SHT_CUDA_INFO"
	.align	4


	//----- nvinfo : EIATTR_REGCOUNT
	.align		4
        /*0000*/ 	.byte	0x04, 0x2f
        /*0002*/ 	.short	(.L_1 - .L_0)
	.align		4
.L_0:
        /*0004*/ 	.word	index@(triton_poi_fused__to_copy_add_arange_clamp_mul_sub_141)
        /*0008*/ 	.word	0x0000000c


	//----- nvinfo : EIATTR_MIN_STACK_SIZE
	.align		4
.L_1:
        /*000c*/ 	.byte	0x04, 0x12
        /*000e*/ 	.short	(.L_3 - .L_2)
	.align		4
.L_2:
        /*0010*/ 	.word	index@(triton_poi_fused__to_copy_add_arange_clamp_mul_sub_141)
        /*0014*/ 	.word	0x00000000


	//----- nvinfo : EIATTR_FRAME_SIZE
	.align		4
.L_3:
        /*0018*/ 	.byte	0x04, 0x11
        /*001a*/ 	.short	(.L_5 - .L_4)
	.align		4
.L_4:
        /*001c*/ 	.word	index@(triton_poi_fused__to_copy_add_arange_clamp_mul_sub_141)
        /*0020*/ 	.word	0x00000000


	//----- nvinfo : EIATTR_MIN_STACK_SIZE
	.align		4
.L_5:
        /*0024*/ 	.byte	0x04, 0x12
        /*0026*/ 	.short	(.L_7 - .L_6)
	.align		4
.L_6:
        /*0028*/ 	.word	index@(triton_poi_fused__to_copy_add_arange_clamp_mul_sub_141)
        /*002c*/ 	.word	0x00000000
.L_7:


//--------------------- .nv.info.triton_poi_fused__to_copy_add_arange_clamp_mul_sub_141 --------------------------
	.section	.nv.info.triton_poi_fused__to_copy_add_arange_clamp_mul_sub_141,"",@"SHT_CUDA_INFO"
	.sectionflags	@""
	.align	4


	//----- nvinfo : EIATTR_CUDA_API_VERSION
	.align		4
        /*0000*/ 	.byte	0x04, 0x37
        /*0002*/ 	.short	(.L_9 - .L_8)
.L_8:
        /*0004*/ 	.word	0x0000007c


	//----- nvinfo : EIATTR_KPARAM_INFO
	.align		4
.L_9:
        /*0008*/ 	.byte	0x04, 0x17
        /*000a*/ 	.short	(.L_11 - .L_10)
.L_10:
        /*000c*/ 	.word	0x00000000
        /*0010*/ 	.short	0x0001
        /*0012*/ 	.short	0x0008
        /*0014*/ 	.byte	0x00, 0xf0, 0x11, 0x00


	//----- nvinfo : EIATTR_KPARAM_INFO
	.align		4
.L_11:
        /*0018*/ 	.byte	0x04, 0x17
        /*001a*/ 	.short	(.L_13 - .L_12)
.L_12:
        /*001c*/ 	.word	0x00000000
        /*0020*/ 	.short	0x0000
        /*0022*/ 	.short	0x0000
        /*0024*/ 	.byte	0x00, 0xf4, 0x21, 0x00


	//----- nvinfo : EIATTR_SPARSE_MMA_MASK
	.align		4
.L_13:
        /*0028*/ 	.byte	0x03, 0x50
        /*002a*/ 	.short	0x0000


	//----- nvinfo : EIATTR_MAXREG_COUNT
	.align		4
        /*002c*/ 	.byte	0x03, 0x1b
        /*002e*/ 	.short	0x00ff


	//----- nvinfo : EIATTR_EXIT_INSTR_OFFSETS
	.align		4
        /*0030*/ 	.byte	0x04, 0x1c
        /*0032*/ 	.short	(.L_15 - .L_14)


	//   ....[0]....
.L_14:
        /*0034*/ 	.word	0x00000190


	//   ....[1]....
        /*0038*/ 	.word	0x000001c0


	//----- nvinfo : EIATTR_REQNTID
	.align		4
.L_15:
        /*003c*/ 	.byte	0x04, 0x10
        /*003e*/ 	.short	(.L_17 - .L_16)
.L_16:
        /*0040*/ 	.word	0x00000020
        /*0044*/ 	.word	0x00000001
        /*0048*/ 	.word	0x00000001


	//----- nvinfo : EIATTR_CBANK_PARAM_SIZE
	.align		4
.L_17:
        /*004c*/ 	.byte	0x03, 0x19
        /*004e*/ 	.short	0x000c


	//----- nvinfo : EIATTR_PARAM_CBANK
	.align		4
        /*0050*/ 	.byte	0x04, 0x0a
        /*0052*/ 	.short	(.L_19 - .L_18)
	.align		4
.L_18:
        /*0054*/ 	.word	index@(.nv.constant0.triton_poi_fused__to_copy_add_arange_clamp_mul_sub_141)
        /*0058*/ 	.short	0x0210
        /*005a*/ 	.short	0x000c


	//----- nvinfo : EIATTR_SW_WAR
	.align		4
.L_19:
        /*005c*/ 	.byte	0x04, 0x36
        /*005e*/ 	.short	(.L_21 - .L_20)
.L_20:
        /*0060*/ 	.word	0x00000008
.L_21:


//--------------------- .nv.callgraph             --------------------------
	.section	.nv.callgraph,"",@"SHT_CUDA_CALLGRAPH"
	.align	4
	.sectionentsize	8
	.align		4
        /*0000*/ 	.word	0x00000000
	.align		4
        /*0004*/ 	.word	0xffffffff
	.align		4
        /*0008*/ 	.word	0x00000000
	.align		4
        /*000c*/ 	.word	0xfffffffe
	.align		4
        /*0010*/ 	.word	0x00000000
	.align		4
        /*0014*/ 	.word	0xfffffffd
	.align		4
        /*0018*/ 	.word	0x00000000
	.align		4
        /*001c*/ 	.word	0xfffffffc


//--------------------- .text.triton_poi_fused__to_copy_add_arange_clamp_mul_sub_141 --------------------------
	.section	.text.triton_poi_fused__to_copy_add_arange_clamp_mul_sub_141,"ax",@progbits
	.align	128
        .global         triton_poi_fused__to_copy_add_arange_clamp_mul_sub_141
        .type           triton_poi_fused__to_copy_add_arange_clamp_mul_sub_141,@function
        .size           triton_poi_fused__to_copy_add_arange_clamp_mul_sub_141,(.L_x_1 - triton_poi_fused__to_copy_add_arange_clamp_mul_sub_141)
        .other          triton_poi_fused__to_copy_add_arange_clamp_mul_sub_141,@"STO_CUDA_ENTRY STV_DEFAULT"
triton_poi_fused__to_copy_add_arange_clamp_mul_sub_141:
.text.triton_poi_fused__to_copy_add_arange_clamp_mul_sub_141:
[----:B------:R-:W0:Y:S02]  /*0000*/  LDC R1, c[0x0][0x28] ;  /* 0x00000a00ff017b82 */ /* 0x000e240000000800 */
[----:B------:R-:W1:Y:S01]  /*0010*/  S2R R0, SR_TID.X ;  /* 0x0000000000007919 */ /* 0x000e620000002100 */
[----:B------:R-:W-:Y:S01]  /*0020*/  HFMA2.MMA R3, -RZ, RZ, 1.25, 0 ;  /* 0x3d000000ff037435 */ /* 0x000fe200000001ff */
[----:B------:R-:W2:Y:S01]  /*0030*/  S2R R5, SR_CTAID.X ;  /* 0x0000000000057919 */ /* 0x000ea20000002500 */
[----:B-1----:R-:W-:-:S05]  /*0040*/  IMAD.SHL.U32 R0, R0, 0x2, RZ ;  /* 0x0000000200007824 */ /* 0x002fca00078e00ff */
[----:B------:R-:W-:-:S05]  /*0050*/  LOP3.LUT R0, R0, 0x3e, RZ, 0xc0, !PT ;  /* 0x0000003e00007812 */ /* 0x000fca00078ec0ff */
[----:B--2---:R-:W-:-:S05]  /*0060*/  IMAD R5, R5, 0x40, R0 ;  /* 0x0000004005057824 */ /* 0x004fca00078e0200 */
[----:B------:R-:W-:Y:S02]  /*0070*/  IADD3 R0, R5, 0x1, RZ ;  /* 0x0000000105007810 */ /* 0x000fe40007ffe0ff */
[----:B------:R-:W-:Y:S02]  /*0080*/  I2FP.F32.S32 R2, R5 ;  /* 0x0000000500027245 */ /* 0x000fe40000201400 */
[----:B------:R-:W-:Y:S02]  /*0090*/  I2FP.F32.S32 R0, R0 ;  /* 0x0000000000007245 */ /* 0x000fe40000201400 */
[----:B------:R-:W-:Y:S01]  /*00a0*/  ISETP.GE.AND P0, PT, R5, 0x40, PT ;  /* 0x000000400500780c */ /* 0x000fe20003f06270 */
[----:B------:R-:W-:Y:S02]  /*00b0*/  FADD R2, R2, 0.5 ;  /* 0x3f00000002027421 */ /* 0x000fe40000000000 */
[----:B------:R-:W-:Y:S02]  /*00c0*/  FADD R0, R0, 0.5 ;  /* 0x3f00000000007421 */ /* 0x000fe40000000000 */
[----:B------:R-:W-:-:S02]  /*00d0*/  FFMA R2, R2, R3, -0.5 ;  /* 0xbf00000002027423 */ /* 0x000fc40000000003 */
[----:B------:R-:W-:-:S03]  /*00e0*/  FFMA R0, R0, R3, -0.5 ;  /* 0xbf00000000007423 */ /* 0x000fc60000000003 */
[----:B------:R-:W-:Y:S02]  /*00f0*/  FMNMX R4, RZ, R2, !PT ;  /* 0x00000002ff047209 */ /* 0x000fe40007800000 */
[----:B------:R-:W1:Y:S01]  /*0100*/  LDC.64 R2, c[0x0][0x210] ;  /* 0x00008400ff027b82 */ /* 0x000e620000000a00 */
[----:B------:R-:W-:Y:S01]  /*0110*/  FMNMX R0, RZ, R0, !PT ;  /* 0x00000000ff007209 */ /* 0x000fe20007800000 */
[----:B------:R-:W2:Y:S08]  /*0120*/  F2I.TRUNC.NTZ R6, R4 ;  /* 0x0000000400067305 */ /* 0x000eb0000020f100 */
[----:B------:R-:W3:Y:S01]  /*0130*/  F2I.TRUNC.NTZ R7, R0 ;  /* 0x0000000000077305 */ /* 0x000ee2000020f100 */
[----:B--2---:R-:W-:-:S05]  /*0140*/  I2FP.F32.S32 R9, R6 ;  /* 0x0000000600097245 */ /* 0x004fca0000201400 */
[----:B------:R-:W-:Y:S01]  /*0150*/  FADD.SAT R6, R4, -R9 ;  /* 0x8000000904067221 */ /* 0x000fe20000002000 */
[----:B-1----:R-:W-:Y:S01]  /*0160*/  IMAD.WIDE R2, R5, 0x4, R2 ;  /* 0x0000000405027825 */ /* 0x002fe200078e0202 */
[----:B---3--:R-:W-:-:S05]  /*0170*/  I2FP.F32.S32 R7, R7 ;  /* 0x0000000700077245 */ /* 0x008fca0000201400 */
[----:B------:R-:W-:Y:S01]  /*0180*/  FADD.SAT R7, R0, -R7 ;  /* 0x8000000700077221 */ /* 0x000fe20000002000 */
[----:B------:R-:W-:Y:S06]  /*0190*/  @P0 EXIT ;  /* 0x000000000000094d */ /* 0x000fec0003800000 */
[----:B------:R-:W-:Y:S02]  /*01a0*/  ULDC.64 UR4, c[0x0][0x208] ;  /* 0x0000820000047ab9 */ /* 0x000fe40000000a00 */
[----:B------:R-:W-:Y:S01]  /*01b0*/  STG.E.64 desc[UR4][R2.64], R6 ;  /* 0x0000000602007986 */ /* 0x000fe2000c101b04 */
[----:B------:R-:W-:Y:S05]  /*01c0*/  EXIT ;  /* 0x000000000000794d */ /* 0x000fea0003800000 */
.L_x_0:
[----:B------:R-:W-:-:S00]  /*01d0*/  BRA `(.L_x_0) ;  /* 0xfffffffc00fc7947 */ /* 0x000fc0000383ffff */
[----:B------:R-:W-:-:S00]  /*01e0*/  NOP ;  /* 0x0000000000007918 */ /* 0x000fc00000000000 */
        /* <DEDUP_REMOVED lines=9> */
.L_x_1:


//--------------------- .nv.constant0.triton_poi_fused__to_copy_add_arange_clamp_mul_sub_141 --------------------------
	.section	.nv.constant0.triton_poi_fused__to_copy_add_arange_clamp_mul_sub_141,"a",@progbits
	.sectionflags	@""
	.align	4
.nv.constant0.triton_poi_fused__to_copy_add_arange_clamp_mul_sub_141:
	.zero		540
